//
// Generated by NVIDIA NVVM Compiler
//
// Compiler Build ID: CL-36424714
// Cuda compilation tools, release 13.0, V13.0.88
// Based on NVVM 20.0.0
//

.version 9.0
.target sm_100
.address_size 64

	// .globl	_Z10testKernelPfS_S_

.visible .entry _Z10testKernelPfS_S_(
	.param .u64 .ptr .align 1 _Z10testKernelPfS_S__param_0,
	.param .u64 .ptr .align 1 _Z10testKernelPfS_S__param_1,
	.param .u64 .ptr .align 1 _Z10testKernelPfS_S__param_2
)
{
	.reg .b32 	%r<5>;
	.reg .b32 	%f<16>;
	.reg .b64 	%rd<11>;
	.reg .b64 	%fd<31>;

	ld.param.u64 	%rd1, [_Z10testKernelPfS_S__param_0];
	ld.param.u64 	%rd2, [_Z10testKernelPfS_S__param_1];
	ld.param.u64 	%rd3, [_Z10testKernelPfS_S__param_2];
	mov.u32 	%r1, %tid.x;
	mov.u32 	%r2, %ctaid.x;
	mov.u32 	%r3, %ntid.x;
	mad.lo.s32 	%r4, %r2, %r3, %r1;
	cvta.to.global.u64 	%rd4, %rd1;
	cvta.to.global.u64 	%rd5, %rd2;
	cvta.to.global.u64 	%rd6, %rd3;
	mul.wide.s32 	%rd7, %r4, 4;
	add.s64 	%rd8, %rd4, %rd7;
	ld.global.f32 	%f1, [%rd8];
	cvt.f64.f32 	%fd1, %f1;
	mul.f64 	%fd2, %fd1, 0d3FF028F5C28F5C29;
	cvt.rn.f32.f64 	%f2, %fd2;
	add.s64 	%rd9, %rd5, %rd7;
	ld.global.f32 	%f3, [%rd9];
	cvt.f64.f32 	%fd3, %f3;
	mul.f64 	%fd4, %fd3, 0d3FEFAE147AE147AE;
	cvt.rn.f32.f64 	%f4, %fd4;
	mul.f64 	%fd5, %fd3, 0d3FE199999999999A;
	fma.rn.f64 	%fd6, %fd1, 0d3FB999999999999A, %fd5;
	cvt.f64.f32 	%fd7, %f2;
	add.f64 	%fd8, %fd6, %fd7;
	cvt.f64.f32 	%fd9, %f4;
	add.f64 	%fd10, %fd8, %fd9;
	cvt.rn.f32.f64 	%f5, %fd10;
	add.s64 	%rd10, %rd6, %rd7;
	cvt.f64.f32 	%fd11, %f5;
	mul.f64 	%fd12, %fd11, 0d3FEFF7CED916872B;
	cvt.rn.f32.f64 	%f6, %fd12;
	cvt.f64.f32 	%fd13, %f6;
	mul.f64 	%fd14, %fd13, 0d3FEFF7CED916872B;
	cvt.rn.f32.f64 	%f7, %fd14;
	cvt.f64.f32 	%fd15, %f7;
	mul.f64 	%fd16, %fd15, 0d3FEFF7CED916872B;
	cvt.rn.f32.f64 	%f8, %fd16;
	cvt.f64.f32 	%fd17, %f8;
	mul.f64 	%fd18, %fd17, 0d3FEFF7CED916872B;
	cvt.rn.f32.f64 	%f9, %fd18;
	cvt.f64.f32 	%fd19, %f9;
	mul.f64 	%fd20, %fd19, 0d3FEFF7CED916872B;
	cvt.rn.f32.f64 	%f10, %fd20;
	cvt.f64.f32 	%fd21, %f10;
	mul.f64 	%fd22, %fd21, 0d3FEFF7CED916872B;
	cvt.rn.f32.f64 	%f11, %fd22;
	cvt.f64.f32 	%fd23, %f11;
	mul.f64 	%fd24, %fd23, 0d3FEFF7CED916872B;
	cvt.rn.f32.f64 	%f12, %fd24;
	cvt.f64.f32 	%fd25, %f12;
	mul.f64 	%fd26, %fd25, 0d3FEFF7CED916872B;
	cvt.rn.f32.f64 	%f13, %fd26;
	cvt.f64.f32 	%fd27, %f13;
	mul.f64 	%fd28, %fd27, 0d3FEFF7CED916872B;
	cvt.rn.f32.f64 	%f14, %fd28;
	cvt.f64.f32 	%fd29, %f14;
	mul.f64 	%fd30, %fd29, 0d3FEFF7CED916872B;
	cvt.rn.f32.f64 	%f15, %fd30;
	st.global.f32 	[%rd10], %f15;
	ret;

}


// ===== COMPILED SASS (sm_100) =====

	.target	sm_100

	.elftype	@"ET_EXEC"


//--------------------- .note.nv.tkinfo           --------------------------
	.section	.note.nv.tkinfo,"",@"SHT_NOTE"
	.sectionflags	@"SHF_NOTE_NV_TKINFO"
	.tkinfo
        /*0018*/ 	.word	0x00000002
        /*0030*/ 	.string	""
        /*0030*/ 	.string	"ptxas"
        /*0030*/ 	.string	"Cuda compilation tools, release 13.0, V13.0.88"
        /*0030*/ 	.string	"Build cuda_13.0.r13.0/compiler.36424714_0"
        /*0030*/ 	.string	"-arch sm_100 -m 64 "



//--------------------- .note.nv.cuinfo           --------------------------
	.section	.note.nv.cuinfo,"",@"SHT_NOTE"
	.sectionflags	@"SHF_NOTE_NV_CUINFO"
        /*0018*/ 	.short	0x0002
        /*001a*/ 	.short	0x0064
        /*001c*/ 	.short	0x0082
	.zero		2


//--------------------- .nv.info                  --------------------------
	.section	.nv.info,"",@"SHT_CUDA_INFO"
	.align	4


	//----- nvinfo : EIATTR_REGCOUNT
	.align		4
        /*0000*/ 	.byte	0x04, 0x2f
        /*0002*/ 	.short	(.L_1 - .L_0)
	.align		4
.L_0:
        /*0004*/ 	.word	index@(_Z10testKernelPfS_S_)
        /*0008*/ 	.word	0x00000010


	//----- nvinfo : EIATTR_FRAME_SIZE
	.align		4
.L_1:
        /*000c*/ 	.byte	0x04, 0x11
        /*000e*/ 	.short	(.L_3 - .L_2)
	.align		4
.L_2:
        /*0010*/ 	.word	index@(_Z10testKernelPfS_S_)
        /*0014*/ 	.word	0x00000000


	//----- nvinfo : EIATTR_MIN_STACK_SIZE
	.align		4
.L_3:
        /*0018*/ 	.byte	0x04, 0x12
        /*001a*/ 	.short	(.L_5 - .L_4)
	.align		4
.L_4:
        /*001c*/ 	.word	index@(_Z10testKernelPfS_S_)
        /*0020*/ 	.word	0x00000000
.L_5:


//--------------------- .nv.compat                --------------------------
	.section	.nv.compat,"",@"SHT_CUDA_COMPAT_INFO"
	.align	4
        /*0000*/ 	.byte	0x02, 0x09, 0x00, 0x00, 0x02, 0x02, 0x01, 0x00, 0x02, 0x05, 0x05, 0x00, 0x03, 0x07, 0x01, 0x01
        /*0010*/ 	.byte	0x02, 0x03, 0x00, 0x00, 0x02, 0x06, 0x01, 0x00, 0x04, 0x0b, 0x08, 0x00, 0x01, 0x00, 0x00, 0x00
        /*0020*/ 	.byte	0x00, 0x00, 0x00, 0x00


//--------------------- .nv.info._Z10testKernelPfS_S_ --------------------------
	.section	.nv.info._Z10testKernelPfS_S_,"",@"SHT_CUDA_INFO"
	.sectionflags	@""
	.align	4


	//----- nvinfo : EIATTR_CUDA_API_VERSION
	.align		4
        /*0000*/ 	.byte	0x04, 0x37
        /*0002*/ 	.short	(.L_7 - .L_6)
.L_6:
        /*0004*/ 	.word	0x00000082


	//----- nvinfo : EIATTR_KPARAM_INFO
	.align		4
.L_7:
        /*0008*/ 	.byte	0x04, 0x17
        /*000a*/ 	.short	(.L_9 - .L_8)
.L_8:
        /*000c*/ 	.word	0x00000000
        /*0010*/ 	.short	0x0002
        /*0012*/ 	.short	0x0010
        /*0014*/ 	.byte	0x00, 0xf5, 0x21, 0x00


	//----- nvinfo : EIATTR_KPARAM_INFO
	.align		4
.L_9:
        /*0018*/ 	.byte	0x04, 0x17
        /*001a*/ 	.short	(.L_11 - .L_10)
.L_10:
        /*001c*/ 	.word	0x00000000
        /*0020*/ 	.short	0x0001
        /*0022*/ 	.short	0x0008
        /*0024*/ 	.byte	0x00, 0xf5, 0x21, 0x00


	//----- nvinfo : EIATTR_KPARAM_INFO
	.align		4
.L_11:
        /*0028*/ 	.byte	0x04, 0x17
        /*002a*/ 	.short	(.L_13 - .L_12)
.L_12:
        /*002c*/ 	.word	0x00000000
        /*0030*/ 	.short	0x0000
        /*0032*/ 	.short	0x0000
        /*0034*/ 	.byte	0x00, 0xf5, 0x21, 0x00


	//----- nvinfo : EIATTR_SPARSE_MMA_MASK
	.align		4
.L_13:
        /*0038*/ 	.byte	0x03, 0x50
        /*003a*/ 	.short	0x0000


	//----- nvinfo : EIATTR_MAXREG_COUNT
	.align		4
        /*003c*/ 	.byte	0x03, 0x1b
        /*003e*/ 	.short	0x00ff


	//----- nvinfo : EIATTR_MERCURY_ISA_VERSION
	.align		4
        /*0040*/ 	.byte	0x03, 0x5f
        /*0042*/ 	.short	0x0101


	//----- nvinfo : EIATTR_VRC_CTA_INIT_COUNT
	.align		4
        /*0044*/ 	.byte	0x02, 0x4a
	.zero		1
	.zero		1


	//----- nvinfo : EIATTR_EXIT_INSTR_OFFSETS
	.align		4
        /*0048*/ 	.byte	0x04, 0x1c
        /*004a*/ 	.short	(.L_15 - .L_14)


	//   ....[0]....
.L_14:
        /*004c*/ 	.word	0x00000430


	//----- nvinfo : EIATTR_CBANK_PARAM_SIZE
	.align		4
.L_15:
        /*0050*/ 	.byte	0x03, 0x19
        /*0052*/ 	.short	0x0018


	//----- nvinfo : EIATTR_PARAM_CBANK
	.align		4
        /*0054*/ 	.byte	0x04, 0x0a
        /*0056*/ 	.short	(.L_17 - .L_16)
	.align		4
.L_16:
        /*0058*/ 	.word	index@(.nv.constant0._Z10testKernelPfS_S_)
        /*005c*/ 	.short	0x0380
        /*005e*/ 	.short	0x0018


	//----- nvinfo : EIATTR_SW_WAR
	.align		4
.L_17:
        /*0060*/ 	.byte	0x04, 0x36
        /*0062*/ 	.short	(.L_19 - .L_18)
.L_18:
        /*0064*/ 	.word	0x00000008
.L_19:


//--------------------- .nv.callgraph             --------------------------
	.section	.nv.callgraph,"",@"SHT_CUDA_CALLGRAPH"
	.align	4
	.sectionentsize	8
	.align		4
        /*0000*/ 	.word	0x00000000
	.align		4
        /*0004*/ 	.word	0xffffffff
	.align		4
        /*0008*/ 	.word	0x00000000
	.align		4
        /*000c*/ 	.word	0xfffffffe
	.align		4
        /*0010*/ 	.word	0x00000000
	.align		4
        /*0014*/ 	.word	0xfffffffd
	.align		4
        /*0018*/ 	.word	0x00000000
	.align		4
        /*001c*/ 	.word	0xfffffffc


//--------------------- .text._Z10testKernelPfS_S_ --------------------------
	.section	.text._Z10testKernelPfS_S_,"ax",@progbits
	.align	128
        .global         _Z10testKernelPfS_S_
        .type           _Z10testKernelPfS_S_,@function
        .size           _Z10testKernelPfS_S_,(.L_x_1 - _Z10testKernelPfS_S_)
        .other          _Z10testKernelPfS_S_,@"STO_CUDA_ENTRY STV_DEFAULT"
_Z10testKernelPfS_S_:
.text._Z10testKernelPfS_S_:
[----:B------:R-:W-:Y:S01]  /*0000*/  LDC R1, c[0x0][0x37c] ;  /* 0x0000df00ff017b82 */ /* 0x000fe20000000800 */
[----:B------:R-:W0:Y:S07]  /*0010*/  S2R R0, SR_TID.X ;  /* 0x0000000000007919 */ /* 0x000e2e0000002100 */
[----:B------:R-:W0:Y:S01]  /*0020*/  S2UR UR6, SR_CTAID.X ;  /* 0x00000000000679c3 */ /* 0x000e220000002500 */
[----:B------:R-:W1:Y:S07]  /*0030*/  LDCU.64 UR4, c[0x0][0x358] ;  /* 0x00006b00ff0477ac */ /* 0x000e6e0008000a00 */
[----:B------:R-:W0:Y:S08]  /*0040*/  LDC R5, c[0x0][0x360] ;  /* 0x0000d800ff057b82 */ /* 0x000e300000000800 */
[----:B------:R-:W2:Y:S08]  /*0050*/  LDC.64 R2, c[0x0][0x380] ;  /* 0x0000e000ff027b82 */ /* 0x000eb00000000a00 */
[----:B------:R-:W3:Y:S01]  /*0060*/  LDC.64 R8, c[0x0][0x388] ;  /* 0x0000e200ff087b82 */ /* 0x000ee20000000a00 */
[----:B0-----:R-:W-:-:S04]  /*0070*/  IMAD R0, R5, UR6, R0 ;  /* 0x0000000605007c24 */ /* 0x001fc8000f8e0200 */
[----:B--2---:R-:W-:-:S05]  /*0080*/  IMAD.WIDE R2, R0, 0x4, R2 ;  /* 0x0000000400027825 */ /* 0x004fca00078e0202 */
[----:B-1----:R-:W2:Y:S01]  /*0090*/  LDG.E R4, desc[UR4][R2.64] ;  /* 0x0000000402047981 */ /* 0x002ea2000c1e1900 */
[----:B---3--:R-:W-:-:S06]  /*00a0*/  IMAD.WIDE R8, R0, 0x4, R8 ;  /* 0x0000000400087825 */ /* 0x008fcc00078e0208 */
[----:B------:R-:W3:Y:S01]  /*00b0*/  LDG.E R8, desc[UR4][R8.64] ;  /* 0x0000000408087981 */ /* 0x000ee2000c1e1900 */
[----:B------:R-:W-:Y:S01]  /*00c0*/  UMOV UR6, 0xc28f5c29 ;  /* 0xc28f5c2900067882 */ /* 0x000fe20000000000 */
[----:B------:R-:W-:Y:S01]  /*00d0*/  UMOV UR7, 0x3ff028f5 ;  /* 0x3ff028f500077882 */ /* 0x000fe20000000000 */
[----:B--2---:R-:W0:Y:S08]  /*00e0*/  F2F.F64.F32 R4, R4 ;  /* 0x0000000400047310 */ /* 0x004e300000201800 */
[----:B---3--:R-:W1:Y:S01]  /*00f0*/  F2F.F64.F32 R10, R8 ;  /* 0x00000008000a7310 */ /* 0x008e620000201800 */
[----:B0-----:R-:W-:Y:S01]  /*0100*/  DMUL R6, R4, UR6 ;  /* 0x0000000604067c28 */ /* 0x001fe20008000000 */
[----:B------:R-:W-:Y:S01]  /*0110*/  UMOV UR6, 0x7ae147ae ;  /* 0x7ae147ae00067882 */ /* 0x000fe20000000000 */
[----:B------:R-:W-:-:S02]  /*0120*/  UMOV UR7, 0x3fefae14 ;  /* 0x3fefae1400077882 */ /* 0x000fc40000000000 */
[----:B-1----:R-:W-:-:S06]  /*0130*/  DMUL R12, R10, UR6 ;  /* 0x000000060a0c7c28 */ /* 0x002fcc0008000000 */
[----:B------:R-:W0:Y:S01]  /*0140*/  F2F.F32.F64 R6, R6 ;  /* 0x0000000600067310 */ /* 0x000e220000301000 */
[----:B------:R-:W-:Y:S01]  /*0150*/  UMOV UR6, 0x9999999a ;  /* 0x9999999a00067882 */ /* 0x000fe20000000000 */
[----:B------:R-:W-:Y:S02]  /*0160*/  UMOV UR7, 0x3fe19999 ;  /* 0x3fe1999900077882 */ /* 0x000fe40000000000 */
[----:B------:R-:W-:Y:S01]  /*0170*/  DMUL R10, R10, UR6 ;  /* 0x000000060a0a7c28 */ /* 0x000fe20008000000 */
[----:B------:R-:W-:-:S03]  /*0180*/  UMOV UR7, 0x3fb99999 ;  /* 0x3fb9999900077882 */ /* 0x000fc60000000000 */
[----:B------:R-:W1:Y:S04]  /*0190*/  F2F.F32.F64 R12, R12 ;  /* 0x0000000c000c7310 */ /* 0x000e680000301000 */
[----:B------:R-:W-:Y:S01]  /*01a0*/  DFMA R10, R4, UR6, R10 ;  /* 0x00000006040a7c2b */ /* 0x000fe2000800000a */
[----:B------:R-:W-:Y:S01]  /*01b0*/  UMOV UR6, 0xd916872b ;  /* 0xd916872b00067882 */ /* 0x000fe20000000000 */
[----:B------:R-:W-:Y:S02]  /*01c0*/  UMOV UR7, 0x3feff7ce ;  /* 0x3feff7ce00077882 */ /* 0x000fe40000000000 */
[----:B0-----:R-:W0:Y:S08]  /*01d0*/  F2F.F64.F32 R2, R6 ;  /* 0x0000000600027310 */ /* 0x001e300000201800 */
[----:B-1----:R-:W1:Y:S01]  /*01e0*/  F2F.F64.F32 R4, R12 ;  /* 0x0000000c00047310 */ /* 0x002e620000201800 */
[----:B0-----:R-:W-:-:S08]  /*01f0*/  DADD R2, R10, R2 ;  /* 0x000000000a027229 */ /* 0x001fd00000000002 */
[----:B-1----:R-:W-:-:S06]  /*0200*/  DADD R2, R2, R4 ;  /* 0x0000000002027229 */ /* 0x002fcc0000000004 */
[----:B------:R-:W0:Y:S08]  /*0210*/  F2F.F32.F64 R10, R2 ;  /* 0x00000002000a7310 */ /* 0x000e300000301000 */
[----:B0-----:R-:W0:Y:S02]  /*0220*/  F2F.F64.F32 R4, R10 ;  /* 0x0000000a00047310 */ /* 0x001e240000201800 */
[----:B0-----:R-:W-:-:S10]  /*0230*/  DMUL R4, R4, UR6 ;  /* 0x0000000604047c28 */ /* 0x001fd40008000000 */
        /* <DEDUP_REMOVED lines=11> */
[----:B0-----:R-:W-:-:S06]  /*02f0*/  DMUL R10, R10, UR6 ;  /* 0x000000060a0a7c28 */ /* 0x001fcc0008000000 */
[----:B------:R-:W0:Y:S08]  /*0300*/  F2F.F32.F64 R12, R10 ;  /* 0x0000000a000c7310 */ /* 0x000e300000301000 */
[----:B0-----:R0:W1:Y:S02]  /*0310*/  F2F.F64.F32 R4, R12 ;  /* 0x0000000c00047310 */ /* 0x0010640000201800 */
[----:B0-----:R-:W0:Y:S01]  /*0320*/  LDC.64 R12, c[0x0][0x390] ;  /* 0x0000e400ff0c7b82 */ /* 0x001e220000000a00 */
[----:B-1----:R-:W-:-:S10]  /*0330*/  DMUL R4, R4, UR6 ;  /* 0x0000000604047c28 */ /* 0x002fd40008000000 */
[----:B------:R-:W1:Y:S08]  /*0340*/  F2F.F32.F64 R4, R4 ;  /* 0x0000000400047310 */ /* 0x000e700000301000 */
[----:B-1----:R-:W1:Y:S02]  /*0350*/  F2F.F64.F32 R6, R4 ;  /* 0x0000000400067310 */ /* 0x002e640000201800 */
        /* <DEDUP_REMOVED lines=9> */
[----:B-1----:R-:W-:Y:S01]  /*03f0*/  DMUL R4, R2, UR6 ;  /* 0x0000000602047c28 */ /* 0x002fe20008000000 */
[----:B0-----:R-:W-:-:S09]  /*0400*/  IMAD.WIDE R2, R0, 0x4, R12 ;  /* 0x0000000400027825 */ /* 0x001fd200078e020c */
[----:B------:R-:W0:Y:S02]  /*0410*/  F2F.F32.F64 R5, R4 ;  /* 0x0000000400057310 */ /* 0x000e240000301000 */
[----:B0-----:R-:W-:Y:S01]  /*0420*/  STG.E desc[UR4][R2.64], R5 ;  /* 0x0000000502007986 */ /* 0x001fe2000c101904 */
[----:B------:R-:W-:Y:S05]  /*0430*/  EXIT ;  /* 0x000000000000794d */ /* 0x000fea0003800000 */
.L_x_0:
[----:B------:R-:W-:-:S00]  /*0440*/  BRA `(.L_x_0) ;  /* 0xfffffffc00fc7947 */ /* 0x000fc0000383ffff */
[----:B------:R-:W-:-:S00]  /*0450*/  NOP ;  /* 0x0000000000007918 */ /* 0x000fc00000000000 */
        /* <DEDUP_REMOVED lines=10> */
.L_x_1:


//--------------------- .nv.shared.reserved.0     --------------------------
	.section	.nv.shared.reserved.0,"aw",@nobits
	.weak		__nv_reservedSMEM_offset_0_alias
	.size		__nv_reservedSMEM_offset_0_alias, 0, 64
	.other		__nv_reservedSMEM_offset_0_alias,@"STO_CUDA_RESERVED_SHARED STV_DEFAULT"
__nv_reservedSMEM_offset_0_alias:
	.zero		0
	.zero		64


//--------------------- .nv.constant0._Z10testKernelPfS_S_ --------------------------
	.section	.nv.constant0._Z10testKernelPfS_S_,"a",@progbits
	.sectionflags	@""
	.align	4
.nv.constant0._Z10testKernelPfS_S_:
	.zero		920


//--------------------- SYMBOLS --------------------------

	.type		.nv.reservedSmem.offset0,@object
	.size		.nv.reservedSmem.offset0,0x4
